//
// Generated by NVIDIA NVVM Compiler
//
// Compiler Build ID: CL-36424714
// Cuda compilation tools, release 13.0, V13.0.88
// Based on NVVM 20.0.0
//

.version 9.0
.target sm_100
.address_size 64

	// .globl	_Z17mersen_num_globalPl
.func  (.param .b64 func_retval0) __internal_accurate_pow
(
	.param .b64 __internal_accurate_pow_param_0
)
;
// _ZZ17mersen_num_sharedPlE5cache has been demoted

.visible .entry _Z17mersen_num_globalPl(
	.param .u64 .ptr .align 1 _Z17mersen_num_globalPl_param_0
)
{
	.reg .pred 	%p<6>;
	.reg .b32 	%r<15>;
	.reg .b64 	%rd<9>;
	.reg .b64 	%fd<10>;

	ld.param.u64 	%rd1, [_Z17mersen_num_globalPl_param_0];
	mov.u32 	%r5, %tid.x;
	mov.u32 	%r6, %ctaid.x;
	mov.u32 	%r7, %ntid.x;
	mad.lo.s32 	%r1, %r6, %r7, %r5;
	setp.gt.s32 	%p1, %r1, 30;
	mov.b32 	%r14, 0;
	@%p1 bra 	$L__BB0_2;
	add.s32 	%r8, %r1, 1;
	setp.eq.s32 	%p2, %r8, 0;
	cvt.rn.f64.s32 	%fd1, %r8;
	mov.f64 	%fd2, 0d4000000000000000;
	{
	.reg .b32 %temp; 
	mov.b64 	{%temp, %r9}, %fd2;
	}
	{
	.reg .b32 %temp; 
	mov.b64 	{%temp, %r10}, %fd1;
	}
	shr.u32 	%r11, %r10, 20;
	and.b32  	%r12, %r11, 2047;
	add.s32 	%r13, %r12, -1012;
	mov.b64 	%rd2, %fd1;
	shl.b64 	%rd3, %rd2, %r13;
	setp.eq.s64 	%p3, %rd3, -9223372036854775808;
	{ // callseq 0, 0
	.param .b64 param0;
	st.param.f64 	[param0], %fd1;
	.param .b64 retval0;
	call.uni (retval0), 
	__internal_accurate_pow, 
	(
	param0
	);
	ld.param.f64 	%fd3, [retval0];
	} // callseq 0
	setp.lt.s32 	%p4, %r9, 0;
	neg.f64 	%fd5, %fd3;
	selp.f64 	%fd6, %fd5, %fd3, %p3;
	selp.f64 	%fd7, %fd6, %fd3, %p4;
	add.f64 	%fd8, %fd7, 0dBFF0000000000000;
	selp.f64 	%fd9, 0d0000000000000000, %fd8, %p2;
	cvt.rzi.s32.f64 	%r14, %fd9;
	setp.gt.s32 	%p5, %r14, 1241414;
	@%p5 bra 	$L__BB0_3;
$L__BB0_2:
	cvt.s64.s32 	%rd5, %r14;
	cvta.to.global.u64 	%rd6, %rd1;
	mul.wide.s32 	%rd7, %r1, 8;
	add.s64 	%rd8, %rd6, %rd7;
	st.global.u64 	[%rd8], %rd5;
$L__BB0_3:
	ret;

}
	// .globl	_Z17mersen_num_sharedPl
.visible .entry _Z17mersen_num_sharedPl(
	.param .u64 .ptr .align 1 _Z17mersen_num_sharedPl_param_0
)
{
	.reg .pred 	%p<6>;
	.reg .b32 	%r<16>;
	.reg .b64 	%rd<9>;
	.reg .b64 	%fd<10>;
	// demoted variable
	.shared .align 4 .b8 _ZZ17mersen_num_sharedPlE5cache[124];
	ld.param.u64 	%rd1, [_Z17mersen_num_sharedPl_param_0];
	mov.u32 	%r4, %tid.x;
	mov.u32 	%r5, %ctaid.x;
	mov.u32 	%r6, %ntid.x;
	mad.lo.s32 	%r1, %r5, %r6, %r4;
	setp.gt.s32 	%p1, %r1, 30;
	shl.b32 	%r7, %r4, 2;
	mov.u32 	%r8, _ZZ17mersen_num_sharedPlE5cache;
	add.s32 	%r2, %r8, %r7;
	@%p1 bra 	$L__BB1_2;
	add.s32 	%r9, %r1, 1;
	setp.eq.s32 	%p2, %r9, 0;
	cvt.rn.f64.s32 	%fd1, %r9;
	mov.f64 	%fd2, 0d4000000000000000;
	{
	.reg .b32 %temp; 
	mov.b64 	{%temp, %r10}, %fd2;
	}
	{
	.reg .b32 %temp; 
	mov.b64 	{%temp, %r11}, %fd1;
	}
	shr.u32 	%r12, %r11, 20;
	and.b32  	%r13, %r12, 2047;
	add.s32 	%r14, %r13, -1012;
	mov.b64 	%rd2, %fd1;
	shl.b64 	%rd3, %rd2, %r14;
	setp.eq.s64 	%p3, %rd3, -9223372036854775808;
	{ // callseq 1, 0
	.param .b64 param0;
	st.param.f64 	[param0], %fd1;
	.param .b64 retval0;
	call.uni (retval0), 
	__internal_accurate_pow, 
	(
	param0
	);
	ld.param.f64 	%fd3, [retval0];
	} // callseq 1
	setp.lt.s32 	%p4, %r10, 0;
	neg.f64 	%fd5, %fd3;
	selp.f64 	%fd6, %fd5, %fd3, %p3;
	selp.f64 	%fd7, %fd6, %fd3, %p4;
	add.f64 	%fd8, %fd7, 0dBFF0000000000000;
	selp.f64 	%fd9, 0d0000000000000000, %fd8, %p2;
	cvt.rzi.s32.f64 	%r15, %fd9;
	st.shared.u32 	[%r2], %r15;
$L__BB1_2:
	bar.sync 	0;
	ld.shared.u32 	%r3, [%r2];
	setp.gt.s32 	%p5, %r3, 1241414;
	@%p5 bra 	$L__BB1_4;
	cvta.to.global.u64 	%rd5, %rd1;
	mul.wide.s32 	%rd6, %r1, 8;
	add.s64 	%rd7, %rd5, %rd6;
	cvt.s64.s32 	%rd8, %r3;
	st.global.u64 	[%rd7], %rd8;
$L__BB1_4:
	ret;

}
.func  (.param .b64 func_retval0) __internal_accurate_pow(
	.param .b64 __internal_accurate_pow_param_0
)
{
	.reg .pred 	%p<8>;
	.reg .b32 	%r<46>;
	.reg .b32 	%f<3>;
	.reg .b64 	%fd<109>;

	ld.param.f64 	%fd10, [__internal_accurate_pow_param_0];
	mov.f64 	%fd11, 0d4000000000000000;
	{
	.reg .b32 %temp; 
	mov.b64 	{%temp, %r8}, %fd11;
	}
	{
	.reg .b32 %temp; 
	mov.b64 	{%r9, %temp}, %fd11;
	}
	shr.u32 	%r10, %r8, 20;
	setp.lt.u32 	%p1, %r8, 1048576;
	mov.f64 	%fd12, 0d4360000000000000;
	{
	.reg .b32 %temp; 
	mov.b64 	{%temp, %r11}, %fd12;
	}
	{
	.reg .b32 %temp; 
	mov.b64 	{%r12, %temp}, %fd12;
	}
	shr.u32 	%r13, %r11, 20;
	add.s32 	%r14, %r13, -54;
	selp.b32 	%r15, %r12, %r9, %p1;
	selp.b32 	%r16, %r11, %r8, %p1;
	selp.b32 	%r1, %r14, %r10, %p1;
	add.s32 	%r45, %r1, -1023;
	and.b32  	%r17, %r16, -2146435073;
	or.b32  	%r18, %r17, 1072693248;
	mov.b64 	%fd107, {%r15, %r18};
	setp.lt.u32 	%p2, %r18, 1073127583;
	@%p2 bra 	$L__BB2_2;
	{
	.reg .b32 %temp; 
	mov.b64 	{%r19, %temp}, %fd107;
	}
	{
	.reg .b32 %temp; 
	mov.b64 	{%temp, %r20}, %fd107;
	}
	add.s32 	%r21, %r20, -1048576;
	mov.b64 	%fd107, {%r19, %r21};
	add.s32 	%r45, %r1, -1022;
$L__BB2_2:
	add.f64 	%fd13, %fd107, 0dBFF0000000000000;
	add.f64 	%fd14, %fd107, 0d3FF0000000000000;
	rcp.approx.ftz.f64 	%fd15, %fd14;
	neg.f64 	%fd16, %fd14;
	fma.rn.f64 	%fd17, %fd16, %fd15, 0d3FF0000000000000;
	fma.rn.f64 	%fd18, %fd17, %fd17, %fd17;
	fma.rn.f64 	%fd19, %fd18, %fd15, %fd15;
	mul.f64 	%fd20, %fd13, %fd19;
	fma.rn.f64 	%fd21, %fd13, %fd19, %fd20;
	mul.f64 	%fd22, %fd21, %fd21;
	fma.rn.f64 	%fd23, %fd22, 0d3EB0F5FF7D2CAFE2, 0d3ED0F5D241AD3B5A;
	fma.rn.f64 	%fd24, %fd23, %fd22, 0d3EF3B20A75488A3F;
	fma.rn.f64 	%fd25, %fd24, %fd22, 0d3F1745CDE4FAECD5;
	fma.rn.f64 	%fd26, %fd25, %fd22, 0d3F3C71C7258A578B;
	fma.rn.f64 	%fd27, %fd26, %fd22, 0d3F6249249242B910;
	fma.rn.f64 	%fd28, %fd27, %fd22, 0d3F89999999999DFB;
	sub.f64 	%fd29, %fd13, %fd21;
	add.f64 	%fd30, %fd29, %fd29;
	neg.f64 	%fd31, %fd21;
	fma.rn.f64 	%fd32, %fd31, %fd13, %fd30;
	mul.f64 	%fd33, %fd19, %fd32;
	fma.rn.f64 	%fd34, %fd22, %fd28, 0d3FB5555555555555;
	mov.f64 	%fd35, 0d3FB5555555555555;
	sub.f64 	%fd36, %fd35, %fd34;
	fma.rn.f64 	%fd37, %fd22, %fd28, %fd36;
	add.f64 	%fd38, %fd37, 0dBC46A4CB00B9E7B0;
	add.f64 	%fd39, %fd34, %fd38;
	sub.f64 	%fd40, %fd34, %fd39;
	add.f64 	%fd41, %fd38, %fd40;
	mul.rn.f64 	%fd42, %fd21, %fd21;
	neg.f64 	%fd43, %fd42;
	fma.rn.f64 	%fd44, %fd21, %fd21, %fd43;
	{
	.reg .b32 %temp; 
	mov.b64 	{%r22, %temp}, %fd33;
	}
	{
	.reg .b32 %temp; 
	mov.b64 	{%temp, %r23}, %fd33;
	}
	add.s32 	%r24, %r23, 1048576;
	mov.b64 	%fd45, {%r22, %r24};
	fma.rn.f64 	%fd46, %fd21, %fd45, %fd44;
	mul.rn.f64 	%fd47, %fd42, %fd21;
	neg.f64 	%fd48, %fd47;
	fma.rn.f64 	%fd49, %fd42, %fd21, %fd48;
	fma.rn.f64 	%fd50, %fd42, %fd33, %fd49;
	fma.rn.f64 	%fd51, %fd46, %fd21, %fd50;
	mul.rn.f64 	%fd52, %fd39, %fd47;
	neg.f64 	%fd53, %fd52;
	fma.rn.f64 	%fd54, %fd39, %fd47, %fd53;
	fma.rn.f64 	%fd55, %fd39, %fd51, %fd54;
	fma.rn.f64 	%fd56, %fd41, %fd47, %fd55;
	add.f64 	%fd57, %fd52, %fd56;
	sub.f64 	%fd58, %fd52, %fd57;
	add.f64 	%fd59, %fd56, %fd58;
	add.f64 	%fd60, %fd21, %fd57;
	sub.f64 	%fd61, %fd21, %fd60;
	add.f64 	%fd62, %fd57, %fd61;
	add.f64 	%fd63, %fd59, %fd62;
	add.f64 	%fd64, %fd33, %fd63;
	add.f64 	%fd65, %fd60, %fd64;
	sub.f64 	%fd66, %fd60, %fd65;
	add.f64 	%fd67, %fd64, %fd66;
	xor.b32  	%r25, %r45, -2147483648;
	mov.b32 	%r26, 1127219200;
	mov.b64 	%fd68, {%r25, %r26};
	mov.b32 	%r27, -2147483648;
	mov.b64 	%fd69, {%r27, %r26};
	sub.f64 	%fd70, %fd68, %fd69;
	fma.rn.f64 	%fd71, %fd70, 0d3FE62E42FEFA39EF, %fd65;
	fma.rn.f64 	%fd72, %fd70, 0dBFE62E42FEFA39EF, %fd71;
	sub.f64 	%fd73, %fd72, %fd65;
	sub.f64 	%fd74, %fd67, %fd73;
	fma.rn.f64 	%fd75, %fd70, 0d3C7ABC9E3B39803F, %fd74;
	add.f64 	%fd76, %fd71, %fd75;
	sub.f64 	%fd77, %fd71, %fd76;
	add.f64 	%fd78, %fd75, %fd77;
	{
	.reg .b32 %temp; 
	mov.b64 	{%temp, %r28}, %fd10;
	}
	{
	.reg .b32 %temp; 
	mov.b64 	{%r29, %temp}, %fd10;
	}
	shl.b32 	%r30, %r28, 1;
	setp.gt.u32 	%p3, %r30, -33554433;
	and.b32  	%r31, %r28, -15728641;
	selp.b32 	%r32, %r31, %r28, %p3;
	mov.b64 	%fd79, {%r29, %r32};
	mul.rn.f64 	%fd80, %fd76, %fd79;
	neg.f64 	%fd81, %fd80;
	fma.rn.f64 	%fd82, %fd76, %fd79, %fd81;
	fma.rn.f64 	%fd83, %fd78, %fd79, %fd82;
	add.f64 	%fd4, %fd80, %fd83;
	sub.f64 	%fd84, %fd80, %fd4;
	add.f64 	%fd5, %fd83, %fd84;
	fma.rn.f64 	%fd85, %fd4, 0d3FF71547652B82FE, 0d4338000000000000;
	{
	.reg .b32 %temp; 
	mov.b64 	{%r5, %temp}, %fd85;
	}
	mov.f64 	%fd86, 0dC338000000000000;
	add.rn.f64 	%fd87, %fd85, %fd86;
	fma.rn.f64 	%fd88, %fd87, 0dBFE62E42FEFA39EF, %fd4;
	fma.rn.f64 	%fd89, %fd87, 0dBC7ABC9E3B39803F, %fd88;
	fma.rn.f64 	%fd90, %fd89, 0d3E5ADE1569CE2BDF, 0d3E928AF3FCA213EA;
	fma.rn.f64 	%fd91, %fd90, %fd89, 0d3EC71DEE62401315;
	fma.rn.f64 	%fd92, %fd91, %fd89, 0d3EFA01997C89EB71;
	fma.rn.f64 	%fd93, %fd92, %fd89, 0d3F2A01A014761F65;
	fma.rn.f64 	%fd94, %fd93, %fd89, 0d3F56C16C1852B7AF;
	fma.rn.f64 	%fd95, %fd94, %fd89, 0d3F81111111122322;
	fma.rn.f64 	%fd96, %fd95, %fd89, 0d3FA55555555502A1;
	fma.rn.f64 	%fd97, %fd96, %fd89, 0d3FC5555555555511;
	fma.rn.f64 	%fd98, %fd97, %fd89, 0d3FE000000000000B;
	fma.rn.f64 	%fd99, %fd98, %fd89, 0d3FF0000000000000;
	fma.rn.f64 	%fd100, %fd99, %fd89, 0d3FF0000000000000;
	{
	.reg .b32 %temp; 
	mov.b64 	{%r6, %temp}, %fd100;
	}
	{
	.reg .b32 %temp; 
	mov.b64 	{%temp, %r7}, %fd100;
	}
	shl.b32 	%r33, %r5, 20;
	add.s32 	%r34, %r33, %r7;
	mov.b64 	%fd108, {%r6, %r34};
	{
	.reg .b32 %temp; 
	mov.b64 	{%temp, %r35}, %fd4;
	}
	mov.b32 	%f2, %r35;
	abs.f32 	%f1, %f2;
	setp.lt.f32 	%p4, %f1, 0f4086232B;
	@%p4 bra 	$L__BB2_5;
	setp.lt.f64 	%p5, %fd4, 0d0000000000000000;
	add.f64 	%fd101, %fd4, 0d7FF0000000000000;
	selp.f64 	%fd108, 0d0000000000000000, %fd101, %p5;
	setp.geu.f32 	%p6, %f1, 0f40874800;
	@%p6 bra 	$L__BB2_5;
	shr.u32 	%r36, %r5, 31;
	add.s32 	%r37, %r5, %r36;
	shr.s32 	%r38, %r37, 1;
	shl.b32 	%r39, %r38, 20;
	add.s32 	%r40, %r7, %r39;
	mov.b64 	%fd102, {%r6, %r40};
	sub.s32 	%r41, %r5, %r38;
	shl.b32 	%r42, %r41, 20;
	add.s32 	%r43, %r42, 1072693248;
	mov.b32 	%r44, 0;
	mov.b64 	%fd103, {%r44, %r43};
	mul.f64 	%fd108, %fd103, %fd102;
$L__BB2_5:
	abs.f64 	%fd104, %fd108;
	setp.eq.f64 	%p7, %fd104, 0d7FF0000000000000;
	fma.rn.f64 	%fd105, %fd108, %fd5, %fd108;
	selp.f64 	%fd106, %fd108, %fd105, %p7;
	st.param.f64 	[func_retval0], %fd106;
	ret;

}


// ===== COMPILED SASS (sm_100) =====

	.target	sm_100

	.elftype	@"ET_EXEC"


//--------------------- .note.nv.tkinfo           --------------------------
	.section	.note.nv.tkinfo,"",@"SHT_NOTE"
	.sectionflags	@"SHF_NOTE_NV_TKINFO"
	.tkinfo
        /*0018*/ 	.word	0x00000002
        /*0030*/ 	.string	""
        /*0030*/ 	.string	"ptxas"
        /*0030*/ 	.string	"Cuda compilation tools, release 13.0, V13.0.88"
        /*0030*/ 	.string	"Build cuda_13.0.r13.0/compiler.36424714_0"
        /*0030*/ 	.string	"-arch sm_100 -m 64 "



//--------------------- .note.nv.cuinfo           --------------------------
	.section	.note.nv.cuinfo,"",@"SHT_NOTE"
	.sectionflags	@"SHF_NOTE_NV_CUINFO"
        /*0018*/ 	.short	0x0002
        /*001a*/ 	.short	0x0064
        /*001c*/ 	.short	0x0082
	.zero		2


//--------------------- .nv.info                  --------------------------
	.section	.nv.info,"",@"SHT_CUDA_INFO"
	.align	4


	//----- nvinfo : EIATTR_REGCOUNT
	.align		4
        /*0000*/ 	.byte	0x04, 0x2f
        /*0002*/ 	.short	(.L_1 - .L_0)
	.align		4
.L_0:
        /*0004*/ 	.word	index@(_Z17mersen_num_globalPl)
        /*0008*/ 	.word	0x0000001c


	//----- nvinfo : EIATTR_FRAME_SIZE
	.align		4
.L_1:
        /*000c*/ 	.byte	0x04, 0x11
        /*000e*/ 	.short	(.L_3 - .L_2)
	.align		4
.L_2:
        /*0010*/ 	.word	index@($_Z17mersen_num_globalPl$__internal_accurate_pow)
        /*0014*/ 	.word	0x00000000


	//----- nvinfo : EIATTR_FRAME_SIZE
	.align		4
.L_3:
        /*0018*/ 	.byte	0x04, 0x11
        /*001a*/ 	.short	(.L_5 - .L_4)
	.align		4
.L_4:
        /*001c*/ 	.word	index@(_Z17mersen_num_globalPl)
        /*0020*/ 	.word	0x00000000


	//----- nvinfo : EIATTR_REGCOUNT
	.align		4
.L_5:
        /*0024*/ 	.byte	0x04, 0x2f
        /*0026*/ 	.short	(.L_7 - .L_6)
	.align		4
.L_6:
        /*0028*/ 	.word	index@(_Z17mersen_num_sharedPl)
        /*002c*/ 	.word	0x0000001c


	//----- nvinfo : EIATTR_FRAME_SIZE
	.align		4
.L_7:
        /*0030*/ 	.byte	0x04, 0x11
        /*0032*/ 	.short	(.L_9 - .L_8)
	.align		4
.L_8:
        /*0034*/ 	.word	index@($_Z17mersen_num_sharedPl$__internal_accurate_pow)
        /*0038*/ 	.word	0x00000000


	//----- nvinfo : EIATTR_FRAME_SIZE
	.align		4
.L_9:
        /*003c*/ 	.byte	0x04, 0x11
        /*003e*/ 	.short	(.L_11 - .L_10)
	.align		4
.L_10:
        /*0040*/ 	.word	index@(_Z17mersen_num_sharedPl)
        /*0044*/ 	.word	0x00000000


	//----- nvinfo : EIATTR_MIN_STACK_SIZE
	.align		4
.L_11:
        /*0048*/ 	.byte	0x04, 0x12
        /*004a*/ 	.short	(.L_13 - .L_12)
	.align		4
.L_12:
        /*004c*/ 	.word	index@(_Z17mersen_num_sharedPl)
        /*0050*/ 	.word	0x00000000


	//----- nvinfo : EIATTR_MIN_STACK_SIZE
	.align		4
.L_13:
        /*0054*/ 	.byte	0x04, 0x12
        /*0056*/ 	.short	(.L_15 - .L_14)
	.align		4
.L_14:
        /*0058*/ 	.word	index@(_Z17mersen_num_globalPl)
        /*005c*/ 	.word	0x00000000
.L_15:


//--------------------- .nv.compat                --------------------------
	.section	.nv.compat,"",@"SHT_CUDA_COMPAT_INFO"
	.align	4
        /*0000*/ 	.byte	0x02, 0x09, 0x00, 0x00, 0x02, 0x02, 0x01, 0x00, 0x02, 0x05, 0x05, 0x00, 0x03, 0x07, 0x01, 0x01
        /*0010*/ 	.byte	0x02, 0x03, 0x00, 0x00, 0x02, 0x06, 0x01, 0x00, 0x04, 0x0b, 0x08, 0x00, 0x01, 0x00, 0x00, 0x00
        /*0020*/ 	.byte	0x00, 0x00, 0x00, 0x00


//--------------------- .nv.info._Z17mersen_num_sharedPl --------------------------
	.section	.nv.info._Z17mersen_num_sharedPl,"",@"SHT_CUDA_INFO"
	.sectionflags	@""
	.align	4


	//----- nvinfo : EIATTR_CUDA_API_VERSION
	.align		4
        /*0000*/ 	.byte	0x04, 0x37
        /*0002*/ 	.short	(.L_17 - .L_16)
.L_16:
        /*0004*/ 	.word	0x00000082


	//----- nvinfo : EIATTR_KPARAM_INFO
	.align		4
.L_17:
        /*0008*/ 	.byte	0x04, 0x17
        /*000a*/ 	.short	(.L_19 - .L_18)
.L_18:
        /*000c*/ 	.word	0x00000000
        /*0010*/ 	.short	0x0000
        /*0012*/ 	.short	0x0000
        /*0014*/ 	.byte	0x00, 0xf5, 0x21, 0x00


	//----- nvinfo : EIATTR_SPARSE_MMA_MASK
	.align		4
.L_19:
        /*0018*/ 	.byte	0x03, 0x50
        /*001a*/ 	.short	0x0000


	//----- nvinfo : EIATTR_MAXREG_COUNT
	.align		4
        /*001c*/ 	.byte	0x03, 0x1b
        /*001e*/ 	.short	0x00ff


	//----- nvinfo : EIATTR_NUM_BARRIERS
	.align		4
        /*0020*/ 	.byte	0x02, 0x4c
        /*0022*/ 	.byte	0x01
	.zero		1


	//----- nvinfo : EIATTR_MERCURY_ISA_VERSION
	.align		4
        /*0024*/ 	.byte	0x03, 0x5f
        /*0026*/ 	.short	0x0101


	//----- nvinfo : EIATTR_VRC_CTA_INIT_COUNT
	.align		4
        /*0028*/ 	.byte	0x02, 0x4a
	.zero		1
	.zero		1


	//----- nvinfo : EIATTR_EXIT_INSTR_OFFSETS
	.align		4
        /*002c*/ 	.byte	0x04, 0x1c
        /*002e*/ 	.short	(.L_21 - .L_20)


	//   ....[0]....
.L_20:
        /*0030*/ 	.word	0x000001e0


	//   ....[1]....
        /*0034*/ 	.word	0x00000240


	//----- nvinfo : EIATTR_CRS_STACK_SIZE
	.align		4
.L_21:
        /*0038*/ 	.byte	0x04, 0x1e
        /*003a*/ 	.short	(.L_23 - .L_22)
.L_22:
        /*003c*/ 	.word	0x00000000


	//----- nvinfo : EIATTR_CBANK_PARAM_SIZE
	.align		4
.L_23:
        /*0040*/ 	.byte	0x03, 0x19
        /*0042*/ 	.short	0x0008


	//----- nvinfo : EIATTR_PARAM_CBANK
	.align		4
        /*0044*/ 	.byte	0x04, 0x0a
        /*0046*/ 	.short	(.L_25 - .L_24)
	.align		4
.L_24:
        /*0048*/ 	.word	index@(.nv.constant0._Z17mersen_num_sharedPl)
        /*004c*/ 	.short	0x0380
        /*004e*/ 	.short	0x0008


	//----- nvinfo : EIATTR_SW_WAR
	.align		4
.L_25:
        /*0050*/ 	.byte	0x04, 0x36
        /*0052*/ 	.short	(.L_27 - .L_26)
.L_26:
        /*0054*/ 	.word	0x00000008
.L_27:


//--------------------- .nv.info._Z17mersen_num_globalPl --------------------------
	.section	.nv.info._Z17mersen_num_globalPl,"",@"SHT_CUDA_INFO"
	.sectionflags	@""
	.align	4


	//----- nvinfo : EIATTR_CUDA_API_VERSION
	.align		4
        /*0000*/ 	.byte	0x04, 0x37
        /*0002*/ 	.short	(.L_29 - .L_28)
.L_28:
        /*0004*/ 	.word	0x00000082


	//----- nvinfo : EIATTR_KPARAM_INFO
	.align		4
.L_29:
        /*0008*/ 	.byte	0x04, 0x17
        /*000a*/ 	.short	(.L_31 - .L_30)
.L_30:
        /*000c*/ 	.word	0x00000000
        /*0010*/ 	.short	0x0000
        /*0012*/ 	.short	0x0000
        /*0014*/ 	.byte	0x00, 0xf5, 0x21, 0x00


	//----- nvinfo : EIATTR_SPARSE_MMA_MASK
	.align		4
.L_31:
        /*0018*/ 	.byte	0x03, 0x50
        /*001a*/ 	.short	0x0000


	//----- nvinfo : EIATTR_MAXREG_COUNT
	.align		4
        /*001c*/ 	.byte	0x03, 0x1b
        /*001e*/ 	.short	0x00ff


	//----- nvinfo : EIATTR_MERCURY_ISA_VERSION
	.align		4
        /*0020*/ 	.byte	0x03, 0x5f
        /*0022*/ 	.short	0x0101


	//----- nvinfo : EIATTR_VRC_CTA_INIT_COUNT
	.align		4
        /*0024*/ 	.byte	0x02, 0x4a
	.zero		1
	.zero		1


	//----- nvinfo : EIATTR_EXIT_INSTR_OFFSETS
	.align		4
        /*0028*/ 	.byte	0x04, 0x1c
        /*002a*/ 	.short	(.L_33 - .L_32)


	//   ....[0]....
.L_32:
        /*002c*/ 	.word	0x00000180


	//   ....[1]....
        /*0030*/ 	.word	0x000001e0


	//----- nvinfo : EIATTR_CRS_STACK_SIZE
	.align		4
.L_33:
        /*0034*/ 	.byte	0x04, 0x1e
        /*0036*/ 	.short	(.L_35 - .L_34)
.L_34:
        /*0038*/ 	.word	0x00000000


	//----- nvinfo : EIATTR_CBANK_PARAM_SIZE
	.align		4
.L_35:
        /*003c*/ 	.byte	0x03, 0x19
        /*003e*/ 	.short	0x0008


	//----- nvinfo : EIATTR_PARAM_CBANK
	.align		4
        /*0040*/ 	.byte	0x04, 0x0a
        /*0042*/ 	.short	(.L_37 - .L_36)
	.align		4
.L_36:
        /*0044*/ 	.word	index@(.nv.constant0._Z17mersen_num_globalPl)
        /*0048*/ 	.short	0x0380
        /*004a*/ 	.short	0x0008


	//----- nvinfo : EIATTR_SW_WAR
	.align		4
.L_37:
        /*004c*/ 	.byte	0x04, 0x36
        /*004e*/ 	.short	(.L_39 - .L_38)
.L_38:
        /*0050*/ 	.word	0x00000008
.L_39:


//--------------------- .nv.callgraph             --------------------------
	.section	.nv.callgraph,"",@"SHT_CUDA_CALLGRAPH"
	.align	4
	.sectionentsize	8
	.align		4
        /*0000*/ 	.word	0x00000000
	.align		4
        /*0004*/ 	.word	0xffffffff
	.align		4
        /*0008*/ 	.word	0x00000000
	.align		4
        /*000c*/ 	.word	0xfffffffe
	.align		4
        /*0010*/ 	.word	0x00000000
	.align		4
        /*0014*/ 	.word	0xfffffffd
	.align		4
        /*0018*/ 	.word	0x00000000
	.align		4
        /*001c*/ 	.word	0xfffffffc


//--------------------- .text._Z17mersen_num_sharedPl --------------------------
	.section	.text._Z17mersen_num_sharedPl,"ax",@progbits
	.align	128
        .global         _Z17mersen_num_sharedPl
        .type           _Z17mersen_num_sharedPl,@function
        .size           _Z17mersen_num_sharedPl,(.L_x_10 - _Z17mersen_num_sharedPl)
        .other          _Z17mersen_num_sharedPl,@"STO_CUDA_ENTRY STV_DEFAULT"
_Z17mersen_num_sharedPl:
.text._Z17mersen_num_sharedPl:
[----:B------:R-:W-:Y:S01]  /*0000*/  LDC R1, c[0x0][0x37c] ;  /* 0x0000df00ff017b82 */ /* 0x000fe20000000800 */
[----:B------:R-:W0:Y:S07]  /*0010*/  S2R R11, SR_TID.X ;  /* 0x00000000000b7919 */ /* 0x000e2e0000002100 */
[----:B------:R-:W0:Y:S01]  /*0020*/  S2UR UR4, SR_CTAID.X ;  /* 0x00000000000479c3 */ /* 0x000e220000002500 */
[----:B------:R-:W-:Y:S07]  /*0030*/  BSSY.RECONVERGENT B0, `(.L_x_0) ;  /* 0x0000017000007945 */ /* 0x000fee0003800200 */
[----:B------:R-:W0:Y:S08]  /*0040*/  LDC R10, c[0x0][0x360] ;  /* 0x0000d800ff0a7b82 */ /* 0x000e300000000800 */
[----:B------:R-:W1:Y:S01]  /*0050*/  S2UR UR5, SR_CgaCtaId ;  /* 0x00000000000579c3 */ /* 0x000e620000008800 */
[----:B0-----:R-:W-:Y:S01]  /*0060*/  IMAD R10, R10, UR4, R11 ;  /* 0x000000040a0a7c24 */ /* 0x001fe2000f8e020b */
[----:B------:R-:W-:-:S04]  /*0070*/  UMOV UR4, 0x400 ;  /* 0x0000040000047882 */ /* 0x000fc80000000000 */
[----:B------:R-:W-:Y:S01]  /*0080*/  ISETP.GT.AND P0, PT, R10, 0x1e, PT ;  /* 0x0000001e0a00780c */ /* 0x000fe20003f04270 */
[----:B-1----:R-:W-:-:S06]  /*0090*/  ULEA UR4, UR5, UR4, 0x18 ;  /* 0x0000000405047291 */ /* 0x002fcc000f8ec0ff */
[----:B------:R-:W-:-:S06]  /*00a0*/  LEA R11, R11, UR4, 0x2 ;  /* 0x000000040b0b7c11 */ /* 0x000fcc000f8e10ff */
[----:B------:R-:W-:Y:S05]  /*00b0*/  @P0 BRA `(.L_x_1) ;  /* 0x0000000000380947 */ /* 0x000fea0003800000 */
[----:B------:R-:W-:Y:S01]  /*00c0*/  VIADD R0, R10, 0x1 ;  /* 0x000000010a007836 */ /* 0x000fe20000000000 */
[----:B------:R-:W-:Y:S03]  /*00d0*/  BSSY.RECONVERGENT B1, `(.L_x_2) ;  /* 0x0000005000017945 */ /* 0x000fe60003800200 */
[----:B------:R0:W1:Y:S01]  /*00e0*/  I2F.F64 R2, R0 ;  /* 0x0000000000027312 */ /* 0x0000620000201c00 */
[----:B------:R-:W-:Y:S02]  /*00f0*/  ISETP.NE.AND P0, PT, R0, RZ, PT ;  /* 0x000000ff0000720c */ /* 0x000fe40003f05270 */
[----:B0-----:R-:W-:-:S11]  /*0100*/  MOV R0, 0x120 ;  /* 0x0000012000007802 */ /* 0x001fd60000000f00 */
[----:B-1----:R-:W-:Y:S05]  /*0110*/  CALL.REL.NOINC `($_Z17mersen_num_sharedPl$__internal_accurate_pow) ;  /* 0x00000000004c7944 */ /* 0x002fea0003c00000 */
[----:B------:R-:W-:Y:S05]  /*0120*/  BSYNC.RECONVERGENT B1 ;  /* 0x0000000000017941 */ /* 0x000fea0003800200 */
.L_x_2:
[----:B------:R-:W-:Y:S02]  /*0130*/  IMAD.MOV.U32 R2, RZ, RZ, R4 ;  /* 0x000000ffff027224 */ /* 0x000fe400078e0004 */
[----:B------:R-:W-:-:S06]  /*0140*/  IMAD.MOV.U32 R3, RZ, RZ, R5 ;  /* 0x000000ffff037224 */ /* 0x000fcc00078e0005 */
[----:B------:R-:W-:-:S10]  /*0150*/  DADD R2, R2, -1 ;  /* 0xbff0000002027429 */ /* 0x000fd40000000000 */
[----:B------:R-:W-:Y:S02]  /*0160*/  FSEL R2, R2, RZ, P0 ;  /* 0x000000ff02027208 */ /* 0x000fe40000000000 */
[----:B------:R-:W-:-:S04]  /*0170*/  FSEL R3, R3, RZ, P0 ;  /* 0x000000ff03037208 */ /* 0x000fc80000000000 */
[----:B------:R-:W0:Y:S02]  /*0180*/  F2I.F64.TRUNC R2, R2 ;  /* 0x0000000200027311 */ /* 0x000e24000030d100 */
[----:B0-----:R0:W-:Y:S02]  /*0190*/  STS [R11], R2 ;  /* 0x000000020b007388 */ /* 0x0011e40000000800 */
.L_x_1:
[----:B------:R-:W-:Y:S05]  /*01a0*/  BSYNC.RECONVERGENT B0 ;  /* 0x0000000000007941 */ /* 0x000fea0003800200 */
.L_x_0:
[----:B------:R-:W-:Y:S06]  /*01b0*/  BAR.SYNC.DEFER_BLOCKING 0x0 ;  /* 0x0000000000007b1d */ /* 0x000fec0000010000 */
[----:B0-----:R-:W0:Y:S02]  /*01c0*/  LDS R2, [R11] ;  /* 0x000000000b027984 */ /* 0x001e240000000800 */
[----:B0-----:R-:W-:-:S13]  /*01d0*/  ISETP.GT.AND P0, PT, R2, 0x12f146, PT ;  /* 0x0012f1460200780c */ /* 0x001fda0003f04270 */
[----:B------:R-:W-:Y:S05]  /*01e0*/  @P0 EXIT ;  /* 0x000000000000094d */ /* 0x000fea0003800000 */
[----:B------:R-:W0:Y:S01]  /*01f0*/  LDC.64 R4, c[0x0][0x380] ;  /* 0x0000e000ff047b82 */ /* 0x000e220000000a00 */
[----:B------:R-:W1:Y:S01]  /*0200*/  LDCU.64 UR4, c[0x0][0x358] ;  /* 0x00006b00ff0477ac */ /* 0x000e620008000a00 */
[----:B------:R-:W-:Y:S01]  /*0210*/  SHF.R.S32.HI R3, RZ, 0x1f, R2 ;  /* 0x0000001fff037819 */ /* 0x000fe20000011402 */
[----:B0-----:R-:W-:-:S05]  /*0220*/  IMAD.WIDE R10, R10, 0x8, R4 ;  /* 0x000000080a0a7825 */ /* 0x001fca00078e0204 */
[----:B-1----:R-:W-:Y:S01]  /*0230*/  STG.E.64 desc[UR4][R10.64], R2 ;  /* 0x000000020a007986 */ /* 0x002fe2000c101b04 */
[----:B------:R-:W-:Y:S05]  /*0240*/  EXIT ;  /* 0x000000000000794d */ /* 0x000fea0003800000 */
        .type           $_Z17mersen_num_sharedPl$__internal_accurate_pow,@function
        .size           $_Z17mersen_num_sharedPl$__internal_accurate_pow,(.L_x_10 - $_Z17mersen_num_sharedPl$__internal_accurate_pow)
$_Z17mersen_num_sharedPl$__internal_accurate_pow:
[----:B------:R-:W0:Y:S01]  /*0250*/  MUFU.RCP64H R13, 2 ;  /* 0x40000000000d7908 */ /* 0x000e220000001800 */
[----:B------:R-:W-:Y:S01]  /*0260*/  IMAD.MOV.U32 R4, RZ, RZ, 0x0 ;  /* 0x00000000ff047424 */ /* 0x000fe200078e00ff */
[----:B------:R-:W-:Y:S01]  /*0270*/  MOV R5, 0x40000000 ;  /* 0x4000000000057802 */ /* 0x000fe20000000f00 */
[----:B------:R-:W-:Y:S01]  /*0280*/  IMAD.MOV.U32 R12, RZ, RZ, RZ ;  /* 0x000000ffff0c7224 */ /* 0x000fe200078e00ff */
[----:B------:R-:W-:Y:S01]  /*0290*/  UMOV UR4, 0x7d2cafe2 ;  /* 0x7d2cafe200047882 */ /* 0x000fe20000000000 */
[----:B------:R-:W-:Y:S01]  /*02a0*/  IMAD.MOV.U32 R6, RZ, RZ, 0x41ad3b5a ;  /* 0x41ad3b5aff067424 */ /* 0x000fe200078e00ff */
[----:B------:R-:W-:Y:S01]  /*02b0*/  UMOV UR5, 0x3eb0f5ff ;  /* 0x3eb0f5ff00057882 */ /* 0x000fe20000000000 */
[----:B------:R-:W-:Y:S02]  /*02c0*/  IMAD.MOV.U32 R7, RZ, RZ, 0x3ed0f5d2 ;  /* 0x3ed0f5d2ff077424 */ /* 0x000fe400078e00ff */
[----:B0-----:R-:W-:-:S08]  /*02d0*/  DFMA R4, R12, -R4, 1 ;  /* 0x3ff000000c04742b */ /* 0x001fd00000000804 */
[----:B------:R-:W-:-:S08]  /*02e0*/  DFMA R4, R4, R4, R4 ;  /* 0x000000040404722b */ /* 0x000fd00000000004 */
[----:B------:R-:W-:-:S08]  /*02f0*/  DFMA R12, R12, R4, R12 ;  /* 0x000000040c0c722b */ /* 0x000fd0000000000c */
[----:B------:R-:W-:-:S08]  /*0300*/  DMUL R4, RZ, R12 ;  /* 0x0000000cff047228 */ /* 0x000fd00000000000 */
[----:B------:R-:W-:-:S08]  /*0310*/  DFMA R4, RZ, R12, R4 ;  /* 0x0000000cff04722b */ /* 0x000fd00000000004 */
[----:B------:R-:W-:Y:S02]  /*0320*/  DMUL R8, R4, R4 ;  /* 0x0000000404087228 */ /* 0x000fe40000000000 */
[----:B------:R-:W-:-:S06]  /*0330*/  DADD R16, RZ, -R4 ;  /* 0x00000000ff107229 */ /* 0x000fcc0000000804 */
[----:B------:R-:W-:Y:S01]  /*0340*/  DFMA R6, R8, UR4, R6 ;  /* 0x0000000408067c2b */ /* 0x000fe20008000006 */
[----:B------:R-:W-:Y:S01]  /*0350*/  UMOV UR4, 0x75488a3f ;  /* 0x75488a3f00047882 */ /* 0x000fe20000000000 */
[----:B------:R-:W-:Y:S01]  /*0360*/  UMOV UR5, 0x3ef3b20a ;  /* 0x3ef3b20a00057882 */ /* 0x000fe20000000000 */
[----:B------:R-:W-:Y:S02]  /*0370*/  DADD R18, R16, R16 ;  /* 0x0000000010127229 */ /* 0x000fe40000000010 */
[----:B------:R-:W-:-:S03]  /*0380*/  DMUL R16, R4, R4 ;  /* 0x0000000404107228 */ /* 0x000fc60000000000 */
[----:B------:R-:W-:Y:S01]  /*0390*/  DFMA R6, R8, R6, UR4 ;  /* 0x0000000408067e2b */ /* 0x000fe20008000006 */
[----:B------:R-:W-:Y:S01]  /*03a0*/  UMOV UR4, 0xe4faecd5 ;  /* 0xe4faecd500047882 */ /* 0x000fe20000000000 */
[----:B------:R-:W-:Y:S01]  /*03b0*/  UMOV UR5, 0x3f1745cd ;  /* 0x3f1745cd00057882 */ /* 0x000fe20000000000 */
[-C--:B------:R-:W-:Y:S02]  /*03c0*/  DFMA R18, RZ, -R4.reuse, R18 ;  /* 0x80000004ff12722b */ /* 0x080fe40000000012 */
[----:B------:R-:W-:-:S03]  /*03d0*/  DFMA R22, R4, R4, -R16 ;  /* 0x000000040416722b */ /* 0x000fc60000000810 */
[----:B------:R-:W-:Y:S01]  /*03e0*/  DFMA R6, R8, R6, UR4 ;  /* 0x0000000408067e2b */ /* 0x000fe20008000006 */
[----:B------:R-:W-:Y:S01]  /*03f0*/  UMOV UR4, 0x258a578b ;  /* 0x258a578b00047882 */ /* 0x000fe20000000000 */
[----:B------:R-:W-:Y:S01]  /*0400*/  UMOV UR5, 0x3f3c71c7 ;  /* 0x3f3c71c700057882 */ /* 0x000fe20000000000 */
[----:B------:R-:W-:-:S05]  /*0410*/  DMUL R12, R12, R18 ;  /* 0x000000120c0c7228 */ /* 0x000fca0000000000 */
[----:B------:R-:W-:Y:S01]  /*0420*/  DFMA R6, R8, R6, UR4 ;  /* 0x0000000408067e2b */ /* 0x000fe20008000006 */
[----:B------:R-:W-:Y:S01]  /*0430*/  UMOV UR4, 0x9242b910 ;  /* 0x9242b91000047882 */ /* 0x000fe20000000000 */
[----:B------:R-:W-:-:S03]  /*0440*/  UMOV UR5, 0x3f624924 ;  /* 0x3f62492400057882 */ /* 0x000fc60000000000 */
[----:B------:R-:W-:Y:S01]  /*0450*/  IADD3 R25, PT, PT, R13, 0x100000, RZ ;  /* 0x001000000d197810 */ /* 0x000fe20007ffe0ff */
[----:B------:R-:W-:Y:S02]  /*0460*/  IMAD.MOV.U32 R24, RZ, RZ, R12 ;  /* 0x000000ffff187224 */ /* 0x000fe400078e000c */
[----:B------:R-:W-:Y:S01]  /*0470*/  DFMA R6, R8, R6, UR4 ;  /* 0x0000000408067e2b */ /* 0x000fe20008000006 */
[----:B------:R-:W-:Y:S01]  /*0480*/  UMOV UR4, 0x99999dfb ;  /* 0x99999dfb00047882 */ /* 0x000fe20000000000 */
[----:B------:R-:W-:Y:S02]  /*0490*/  UMOV UR5, 0x3f899999 ;  /* 0x3f89999900057882 */ /* 0x000fe40000000000 */
[----:B------:R-:W-:-:S04]  /*04a0*/  DFMA R22, R4, R24, R22 ;  /* 0x000000180416722b */ /* 0x000fc80000000016 */
[----:B------:R-:W-:Y:S01]  /*04b0*/  DFMA R14, R8, R6, UR4 ;  /* 0x00000004080e7e2b */ /* 0x000fe20008000006 */
[----:B------:R-:W-:Y:S01]  /*04c0*/  UMOV UR4, 0x55555555 ;  /* 0x5555555500047882 */ /* 0x000fe20000000000 */
[----:B------:R-:W-:-:S06]  /*04d0*/  UMOV UR5, 0x3fb55555 ;  /* 0x3fb5555500057882 */ /* 0x000fcc0000000000 */
[----:B------:R-:W-:-:S08]  /*04e0*/  DFMA R6, R8, R14, UR4 ;  /* 0x0000000408067e2b */ /* 0x000fd0000800000e */
[----:B------:R-:W-:Y:S01]  /*04f0*/  DADD R20, -R6, UR4 ;  /* 0x0000000406147e29 */ /* 0x000fe20008000100 */
[----:B------:R-:W-:Y:S01]  /*0500*/  UMOV UR4, 0xb9e7b0 ;  /* 0x00b9e7b000047882 */ /* 0x000fe20000000000 */
[----:B------:R-:W-:-:S06]  /*0510*/  UMOV UR5, 0x3c46a4cb ;  /* 0x3c46a4cb00057882 */ /* 0x000fcc0000000000 */
[----:B------:R-:W-:Y:S02]  /*0520*/  DFMA R14, R8, R14, R20 ;  /* 0x0000000e080e722b */ /* 0x000fe40000000014 */
[----:B------:R-:W-:-:S06]  /*0530*/  DMUL R8, R4, R16 ;  /* 0x0000001004087228 */ /* 0x000fcc0000000000 */
[----:B------:R-:W-:Y:S01]  /*0540*/  DADD R14, R14, -UR4 ;  /* 0x800000040e0e7e29 */ /* 0x000fe20008000000 */
[----:B------:R-:W-:Y:S01]  /*0550*/  UMOV UR4, 0x0 ;  /* 0x0000000000047882 */ /* 0x000fe20000000000 */
[----:B------:R-:W-:Y:S01]  /*0560*/  DFMA R20, R4, R16, -R8 ;  /* 0x000000100414722b */ /* 0x000fe20000000808 */
[----:B------:R-:W-:-:S05]  /*0570*/  UMOV UR5, 0x3ff00000 ;  /* 0x3ff0000000057882 */ /* 0x000fca0000000000 */
[----:B------:R-:W-:Y:S02]  /*0580*/  DADD R18, R6, R14 ;  /* 0x0000000006127229 */ /* 0x000fe4000000000e */
[----:B------:R-:W-:-:S06]  /*0590*/  DFMA R20, R12, R16, R20 ;  /* 0x000000100c14722b */ /* 0x000fcc0000000014 */
[----:B------:R-:W-:Y:S02]  /*05a0*/  DMUL R16, R18, R8 ;  /* 0x0000000812107228 */ /* 0x000fe40000000000 */
[----:B------:R-:W-:Y:S02]  /*05b0*/  DFMA R20, R4, R22, R20 ;  /* 0x000000160414722b */ /* 0x000fe40000000014 */
[----:B------:R-:W-:-:S04]  /*05c0*/  DADD R6, R6, -R18 ;  /* 0x0000000006067229 */ /* 0x000fc80000000812 */
[----:B------:R-:W-:-:S04]  /*05d0*/  DFMA R22, R18, R8, -R16 ;  /* 0x000000081216722b */ /* 0x000fc80000000810 */
[----:B------:R-:W-:-:S04]  /*05e0*/  DADD R6, R14, R6 ;  /* 0x000000000e067229 */ /* 0x000fc80000000006 */
[----:B------:R-:W-:-:S08]  /*05f0*/  DFMA R20, R18, R20, R22 ;  /* 0x000000141214722b */ /* 0x000fd00000000016 */
[----:B------:R-:W-:-:S08]  /*0600*/  DFMA R20, R6, R8, R20 ;  /* 0x000000080614722b */ /* 0x000fd00000000014 */
[----:B------:R-:W-:-:S08]  /*0610*/  DADD R8, R16, R20 ;  /* 0x0000000010087229 */ /* 0x000fd00000000014 */
[--C-:B------:R-:W-:Y:S02]  /*0620*/  DADD R6, R4, R8.reuse ;  /* 0x0000000004067229 */ /* 0x100fe40000000008 */
[----:B------:R-:W-:-:S06]  /*0630*/  DADD R16, R16, -R8 ;  /* 0x0000000010107229 */ /* 0x000fcc0000000808 */
[----:B------:R-:W-:Y:S02]  /*0640*/  DADD R4, R4, -R6 ;  /* 0x0000000004047229 */ /* 0x000fe40000000806 */
[----:B------:R-:W-:-:S06]  /*0650*/  DADD R16, R20, R16 ;  /* 0x0000000014107229 */ /* 0x000fcc0000000010 */
[----:B------:R-:W-:Y:S01]  /*0660*/  DADD R4, R8, R4 ;  /* 0x0000000008047229 */ /* 0x000fe20000000004 */
[----:B------:R-:W-:Y:S02]  /*0670*/  IMAD.MOV.U32 R8, RZ, RZ, -0x105c611 ;  /* 0xfefa39efff087424 */ /* 0x000fe400078e00ff */
[----:B------:R-:W-:-:S05]  /*0680*/  IMAD.MOV.U32 R9, RZ, RZ, 0x3fe62e42 ;  /* 0x3fe62e42ff097424 */ /* 0x000fca00078e00ff */
[----:B------:R-:W-:-:S08]  /*0690*/  DADD R4, R16, R4 ;  /* 0x0000000010047229 */ /* 0x000fd00000000004 */
[----:B------:R-:W-:Y:S01]  /*06a0*/  DADD R12, R12, R4 ;  /* 0x000000000c0c7229 */ /* 0x000fe20000000004 */
[----:B------:R-:W-:Y:S01]  /*06b0*/  MOV R4, 0xfefa39ef ;  /* 0xfefa39ef00047802 */ /* 0x000fe20000000f00 */
[----:B------:R-:W-:-:S06]  /*06c0*/  IMAD.MOV.U32 R5, RZ, RZ, 0x3fe62e42 ;  /* 0x3fe62e42ff057424 */ /* 0x000fcc00078e00ff */
[----:B------:R-:W-:-:S08]  /*06d0*/  DADD R14, R6, R12 ;  /* 0x00000000060e7229 */ /* 0x000fd0000000000c */
[--C-:B------:R-:W-:Y:S02]  /*06e0*/  DFMA R8, R8, UR4, R14.reuse ;  /* 0x0000000408087c2b */ /* 0x100fe4000800000e */
[----:B------:R-:W-:-:S06]  /*06f0*/  DADD R6, R6, -R14 ;  /* 0x0000000006067229 */ /* 0x000fcc000000080e */
[----:B------:R-:W-:Y:S02]  /*0700*/  DFMA R16, -R4, 1, R8 ;  /* 0x3ff000000410782b */ /* 0x000fe40000000108 */
[----:B------:R-:W-:Y:S01]  /*0710*/  DADD R6, R12, R6 ;  /* 0x000000000c067229 */ /* 0x000fe20000000006 */
[----:B------:R-:W-:Y:S02]  /*0720*/  IMAD.MOV.U32 R12, RZ, RZ, 0x3b39803f ;  /* 0x3b39803fff0c7424 */ /* 0x000fe400078e00ff */
[----:B------:R-:W-:-:S03]  /*0730*/  IMAD.MOV.U32 R13, RZ, RZ, 0x3c7abc9e ;  /* 0x3c7abc9eff0d7424 */ /* 0x000fc600078e00ff */
[----:B------:R-:W-:Y:S01]  /*0740*/  DADD R16, -R14, R16 ;  /* 0x000000000e107229 */ /* 0x000fe20000000110 */
[----:B------:R-:W-:Y:S01]  /*0750*/  LOP3.LUT R15, R3, 0xff0fffff, RZ, 0xc0, !PT ;  /* 0xff0fffff030f7812 */ /* 0x000fe200078ec0ff */
[----:B------:R-:W-:-:S06]  /*0760*/  IMAD.MOV.U32 R14, RZ, RZ, R2 ;  /* 0x000000ffff0e7224 */ /* 0x000fcc00078e0002 */
[----:B------:R-:W-:-:S08]  /*0770*/  DADD R6, R6, -R16 ;  /* 0x0000000006067229 */ /* 0x000fd00000000810 */
[----:B------:R-:W-:Y:S01]  /*0780*/  DFMA R6, R12, UR4, R6 ;  /* 0x000000040c067c2b */ /* 0x000fe20008000006 */
[----:B------:R-:W-:Y:S01]  /*0790*/  UMOV UR4, 0x3b39803f ;  /* 0x3b39803f00047882 */ /* 0x000fe20000000000 */
[----:B------:R-:W-:Y:S01]  /*07a0*/  SHF.L.U32 R12, R3, 0x1, RZ ;  /* 0x00000001030c7819 */ /* 0x000fe200000006ff */
[----:B------:R-:W-:-:S03]  /*07b0*/  UMOV UR5, 0x3c7abc9e ;  /* 0x3c7abc9e00057882 */ /* 0x000fc60000000000 */
[----:B------:R-:W-:Y:S02]  /*07c0*/  ISETP.GT.U32.AND P1, PT, R12, -0x2000001, PT ;  /* 0xfdffffff0c00780c */ /* 0x000fe40003f24070 */
[----:B------:R-:W-:Y:S02]  /*07d0*/  DADD R12, R8, R6 ;  /* 0x00000000080c7229 */ /* 0x000fe40000000006 */
[----:B------:R-:W-:-:S06]  /*07e0*/  SEL R15, R15, R3, P1 ;  /* 0x000000030f0f7207 */ /* 0x000fcc0000800000 */
[----:B------:R-:W-:Y:S02]  /*07f0*/  DADD R8, R8, -R12 ;  /* 0x0000000008087229 */ /* 0x000fe4000000080c */
[----:B------:R-:W-:-:S06]  /*0800*/  DMUL R2, R12, R14 ;  /* 0x0000000e0c027228 */ /* 0x000fcc0000000000 */
[----:B------:R-:W-:Y:S02]  /*0810*/  DADD R8, R6, R8 ;  /* 0x0000000006087229 */ /* 0x000fe40000000008 */
[----:B------:R-:W-:-:S08]  /*0820*/  DFMA R12, R12, R14, -R2 ;  /* 0x0000000e0c0c722b */ /* 0x000fd00000000802 */
[----:B------:R-:W-:Y:S01]  /*0830*/  DFMA R12, R8, R14, R12 ;  /* 0x0000000e080c722b */ /* 0x000fe2000000000c */
[----:B------:R-:W-:Y:S02]  /*0840*/  IMAD.MOV.U32 R8, RZ, RZ, 0x652b82fe ;  /* 0x652b82feff087424 */ /* 0x000fe400078e00ff */
[----:B------:R-:W-:-:S05]  /*0850*/  IMAD.MOV.U32 R9, RZ, RZ, 0x3ff71547 ;  /* 0x3ff71547ff097424 */ /* 0x000fca00078e00ff */
[----:B------:R-:W-:-:S08]  /*0860*/  DADD R6, R2, R12 ;  /* 0x0000000002067229 */ /* 0x000fd0000000000c */
[----:B------:R-:W-:Y:S02]  /*0870*/  DFMA R8, R6, R8, 6.75539944105574400000e+15 ;  /* 0x433800000608742b */ /* 0x000fe40000000008 */
[----:B------:R-:W-:Y:S01]  /*0880*/  FSETP.GEU.AND P1, PT, |R7|, 4.1917929649353027344, PT ;  /* 0x4086232b0700780b */ /* 0x000fe20003f2e200 */
[----:B------:R-:W-:-:S05]  /*0890*/  DADD R2, R2, -R6 ;  /* 0x0000000002027229 */ /* 0x000fca0000000806 */
[----:B------:R-:W-:-:S03]  /*08a0*/  DADD R14, R8, -6.75539944105574400000e+15 ;  /* 0xc3380000080e7429 */ /* 0x000fc60000000000 */
[----:B------:R-:W-:-:S05]  /*08b0*/  DADD R2, R12, R2 ;  /* 0x000000000c027229 */ /* 0x000fca0000000002 */
[----:B------:R-:W-:-:S08]  /*08c0*/  DFMA R4, R14, -R4, R6 ;  /* 0x800000040e04722b */ /* 0x000fd00000000006 */
[----:B------:R-:W-:Y:S01]  /*08d0*/  DFMA R4, R14, -UR4, R4 ;  /* 0x800000040e047c2b */ /* 0x000fe20008000004 */
[----:B------:R-:W-:Y:S01]  /*08e0*/  UMOV UR4, 0x69ce2bdf ;  /* 0x69ce2bdf00047882 */ /* 0x000fe20000000000 */
[----:B------:R-:W-:Y:S01]  /*08f0*/  MOV R14, 0xfca213ea ;  /* 0xfca213ea000e7802 */ /* 0x000fe20000000f00 */
[----:B------:R-:W-:Y:S01]  /*0900*/  IMAD.MOV.U32 R15, RZ, RZ, 0x3e928af3 ;  /* 0x3e928af3ff0f7424 */ /* 0x000fe200078e00ff */
[----:B------:R-:W-:-:S05]  /*0910*/  UMOV UR5, 0x3e5ade15 ;  /* 0x3e5ade1500057882 */ /* 0x000fca0000000000 */
[----:B------:R-:W-:Y:S01]  /*0920*/  DFMA R14, R4, UR4, R14 ;  /* 0x00000004040e7c2b */ /* 0x000fe2000800000e */
[----:B------:R-:W-:Y:S01]  /*0930*/  UMOV UR4, 0x62401315 ;  /* 0x6240131500047882 */ /* 0x000fe20000000000 */
[----:B------:R-:W-:-:S06]  /*0940*/  UMOV UR5, 0x3ec71dee ;  /* 0x3ec71dee00057882 */ /* 0x000fcc0000000000 */
[----:B------:R-:W-:Y:S01]  /*0950*/  DFMA R14, R4, R14, UR4 ;  /* 0x00000004040e7e2b */ /* 0x000fe2000800000e */
        /* <DEDUP_REMOVED lines=20> */
[----:B------:R-:W-:-:S08]  /*0aa0*/  DFMA R14, R4, R14, UR4 ;  /* 0x00000004040e7e2b */ /* 0x000fd0000800000e */
[----:B------:R-:W-:-:S08]  /*0ab0*/  DFMA R14, R4, R14, 1 ;  /* 0x3ff00000040e742b */ /* 0x000fd0000000000e */
[----:B------:R-:W-:-:S10]  /*0ac0*/  DFMA R4, R4, R14, 1 ;  /* 0x3ff000000404742b */ /* 0x000fd4000000000e */
[----:B------:R-:W-:Y:S02]  /*0ad0*/  IMAD R13, R8, 0x100000, R5 ;  /* 0x00100000080d7824 */ /* 0x000fe400078e0205 */
[----:B------:R-:W-:Y:S01]  /*0ae0*/  IMAD.MOV.U32 R12, RZ, RZ, R4 ;  /* 0x000000ffff0c7224 */ /* 0x000fe200078e0004 */
[----:B------:R-:W-:Y:S06]  /*0af0*/  @!P1 BRA `(.L_x_3) ;  /* 0x0000000000309947 */ /* 0x000fec0003800000 */
[----:B------:R-:W-:Y:S01]  /*0b00*/  FSETP.GEU.AND P2, PT, |R7|, 4.2275390625, PT ;  /* 0x408748000700780b */ /* 0x000fe20003f4e200 */
[C---:B------:R-:W-:Y:S02]  /*0b10*/  DADD R12, R6.reuse, +INF ;  /* 0x7ff00000060c7429 */ /* 0x040fe40000000000 */
[----:B------:R-:W-:-:S08]  /*0b20*/  DSETP.GEU.AND P1, PT, R6, RZ, PT ;  /* 0x000000ff0600722a */ /* 0x000fd00003f2e000 */
[----:B------:R-:W-:Y:S02]  /*0b30*/  FSEL R12, R12, RZ, P1 ;  /* 0x000000ff0c0c7208 */ /* 0x000fe40000800000 */
[----:B------:R-:W-:Y:S02]  /*0b40*/  @!P2 LEA.HI R9, R8, R8, RZ, 0x1 ;  /* 0x000000080809a211 */ /* 0x000fe400078f08ff */
[----:B------:R-:W-:Y:S02]  /*0b50*/  FSEL R13, R13, RZ, P1 ;  /* 0x000000ff0d0d7208 */ /* 0x000fe40000800000 */
[----:B------:R-:W-:-:S04]  /*0b60*/  @!P2 SHF.R.S32.HI R9, RZ, 0x1, R9 ;  /* 0x00000001ff09a819 */ /* 0x000fc80000011409 */
[----:B------:R-:W-:Y:S01]  /*0b70*/  @!P2 IADD3 R6, PT, PT, R8, -R9, RZ ;  /* 0x800000090806a210 */ /* 0x000fe20007ffe0ff */
[----:B------:R-:W-:-:S03]  /*0b80*/  @!P2 IMAD R5, R9, 0x100000, R5 ;  /* 0x001000000905a824 */ /* 0x000fc600078e0205 */
[----:B------:R-:W-:Y:S01]  /*0b90*/  @!P2 LEA R7, R6, 0x3ff00000, 0x14 ;  /* 0x3ff000000607a811 */ /* 0x000fe200078ea0ff */
[----:B------:R-:W-:-:S06]  /*0ba0*/  @!P2 IMAD.MOV.U32 R6, RZ, RZ, RZ ;  /* 0x000000ffff06a224 */ /* 0x000fcc00078e00ff */
[----:B------:R-:W-:-:S11]  /*0bb0*/  @!P2 DMUL R12, R4, R6 ;  /* 0x00000006040ca228 */ /* 0x000fd60000000000 */
.L_x_3:
[----:B------:R-:W-:Y:S02]  /*0bc0*/  DFMA R2, R2, R12, R12 ;  /* 0x0000000c0202722b */ /* 0x000fe4000000000c */
[----:B------:R-:W-:-:S08]  /*0bd0*/  DSETP.NEU.AND P1, PT, |R12|, +INF , PT ;  /* 0x7ff000000c00742a */ /* 0x000fd00003f2d200 */
[----:B------:R-:W-:Y:S02]  /*0be0*/  FSEL R4, R12, R2, !P1 ;  /* 0x000000020c047208 */ /* 0x000fe40004800000 */
[----:B------:R-:W-:Y:S01]  /*0bf0*/  FSEL R5, R13, R3, !P1 ;  /* 0x000000030d057208 */ /* 0x000fe20004800000 */
[----:B------:R-:W-:Y:S01]  /*0c00*/  IMAD.MOV.U32 R3, RZ, RZ, 0x0 ;  /* 0x00000000ff037424 */ /* 0x000fe200078e00ff */
[----:B------:R-:W-:-:S04]  /*0c10*/  MOV R2, R0 ;  /* 0x0000000000027202 */ /* 0x000fc80000000f00 */
[----:B------:R-:W-:Y:S05]  /*0c20*/  RET.REL.NODEC R2 `(_Z17mersen_num_sharedPl) ;  /* 0xfffffff002f47950 */ /* 0x000fea0003c3ffff */
.L_x_4:
[----:B------:R-:W-:-:S00]  /*0c30*/  BRA `(.L_x_4) ;  /* 0xfffffffc00fc7947 */ /* 0x000fc0000383ffff */
[----:B------:R-:W-:-:S00]  /*0c40*/  NOP ;  /* 0x0000000000007918 */ /* 0x000fc00000000000 */
        /* <DEDUP_REMOVED lines=11> */
.L_x_10:


//--------------------- .text._Z17mersen_num_globalPl --------------------------
	.section	.text._Z17mersen_num_globalPl,"ax",@progbits
	.align	128
        .global         _Z17mersen_num_globalPl
        .type           _Z17mersen_num_globalPl,@function
        .size           _Z17mersen_num_globalPl,(.L_x_11 - _Z17mersen_num_globalPl)
        .other          _Z17mersen_num_globalPl,@"STO_CUDA_ENTRY STV_DEFAULT"
_Z17mersen_num_globalPl:
.text._Z17mersen_num_globalPl:
[----:B------:R-:W-:Y:S01]  /*0000*/  LDC R1, c[0x0][0x37c] ;  /* 0x0000df00ff017b82 */ /* 0x000fe20000000800 */
[----:B------:R-:W0:Y:S07]  /*0010*/  S2R R4, SR_TID.X ;  /* 0x0000000000047919 */ /* 0x000e2e0000002100 */
[----:B------:R-:W0:Y:S01]  /*0020*/  S2UR UR6, SR_CTAID.X ;  /* 0x00000000000679c3 */ /* 0x000e220000002500 */
[----:B------:R-:W1:Y:S01]  /*0030*/  LDCU.64 UR4, c[0x0][0x358] ;  /* 0x00006b00ff0477ac */ /* 0x000e620008000a00 */
[----:B------:R-:W-:Y:S01]  /*0040*/  BSSY.RECONVERGENT B0, `(.L_x_5) ;  /* 0x0000015000007945 */ /* 0x000fe20003800200 */
[----:B------:R-:W-:-:S05]  /*0050*/  IMAD.MOV.U32 R2, RZ, RZ, RZ ;  /* 0x000000ffff027224 */ /* 0x000fca00078e00ff */
[----:B------:R-:W0:Y:S02]  /*0060*/  LDC R3, c[0x0][0x360] ;  /* 0x0000d800ff037b82 */ /* 0x000e240000000800 */
[----:B0-----:R-:W-:-:S05]  /*0070*/  IMAD R4, R3, UR6, R4 ;  /* 0x0000000603047c24 */ /* 0x001fca000f8e0204 */
[----:B------:R-:W-:-:S13]  /*0080*/  ISETP.GT.AND P0, PT, R4, 0x1e, PT ;  /* 0x0000001e0400780c */ /* 0x000fda0003f04270 */
[----:B-1----:R-:W-:Y:S05]  /*0090*/  @P0 BRA `(.L_x_6) ;  /* 0x00000000003c0947 */ /* 0x002fea0003800000 */
[----:B------:R-:W-:Y:S01]  /*00a0*/  VIADD R0, R4, 0x1 ;  /* 0x0000000104007836 */ /* 0x000fe20000000000 */
[----:B------:R-:W-:Y:S03]  /*00b0*/  BSSY.RECONVERGENT B1, `(.L_x_7) ;  /* 0x0000005000017945 */ /* 0x000fe60003800200 */
[----:B------:R0:W1:Y:S01]  /*00c0*/  I2F.F64 R2, R0 ;  /* 0x0000000000027312 */ /* 0x0000620000201c00 */
[----:B------:R-:W-:Y:S02]  /*00d0*/  ISETP.NE.AND P0, PT, R0, RZ, PT ;  /* 0x000000ff0000720c */ /* 0x000fe40003f05270 */
[----:B0-----:R-:W-:-:S11]  /*00e0*/  MOV R0, 0x100 ;  /* 0x0000010000007802 */ /* 0x001fd60000000f00 */
[----:B-1----:R-:W-:Y:S05]  /*00f0*/  CALL.REL.NOINC `($_Z17mersen_num_globalPl$__internal_accurate_pow) ;  /* 0x00000000003c7944 */ /* 0x002fea0003c00000 */
[----:B------:R-:W-:Y:S05]  /*0100*/  BSYNC.RECONVERGENT B1 ;  /* 0x0000000000017941 */ /* 0x000fea0003800200 */
.L_x_7:
[----:B------:R-:W-:Y:S01]  /*0110*/  IMAD.MOV.U32 R2, RZ, RZ, R5 ;  /* 0x000000ffff027224 */ /* 0x000fe200078e0005 */
[----:B------:R-:W-:-:S06]  /*0120*/  MOV R3, R6 ;  /* 0x0000000600037202 */ /* 0x000fcc0000000f00 */
[----:B------:R-:W-:-:S10]  /*0130*/  DADD R2, R2, -1 ;  /* 0xbff0000002027429 */ /* 0x000fd40000000000 */
[----:B------:R-:W-:Y:S02]  /*0140*/  FSEL R2, R2, RZ, P0 ;  /* 0x000000ff02027208 */ /* 0x000fe40000000000 */
[----:B------:R-:W-:-:S04]  /*0150*/  FSEL R3, R3, RZ, P0 ;  /* 0x000000ff03037208 */ /* 0x000fc80000000000 */
[----:B------:R-:W0:Y:S02]  /*0160*/  F2I.F64.TRUNC R2, R2 ;  /* 0x0000000200027311 */ /* 0x000e24000030d100 */
[----:B0-----:R-:W-:-:S13]  /*0170*/  ISETP.GT.AND P0, PT, R2, 0x12f146, PT ;  /* 0x0012f1460200780c */ /* 0x001fda0003f04270 */
[----:B------:R-:W-:Y:S05]  /*0180*/  @P0 EXIT ;  /* 0x000000000000094d */ /* 0x000fea0003800000 */
.L_x_6:
[----:B------:R-:W-:Y:S05]  /*0190*/  BSYNC.RECONVERGENT B0 ;  /* 0x0000000000007941 */ /* 0x000fea0003800200 */
.L_x_5:
[----:B------:R-:W0:Y:S01]  /*01a0*/  LDC.64 R6, c[0x0][0x380] ;  /* 0x0000e000ff067b82 */ /* 0x000e220000000a00 */
[----:B------:R-:W-:Y:S01]  /*01b0*/  SHF.R.S32.HI R3, RZ, 0x1f, R2 ;  /* 0x0000001fff037819 */ /* 0x000fe20000011402 */
[----:B0-----:R-:W-:-:S05]  /*01c0*/  IMAD.WIDE R4, R4, 0x8, R6 ;  /* 0x0000000804047825 */ /* 0x001fca00078e0206 */
[----:B------:R-:W-:Y:S01]  /*01d0*/  STG.E.64 desc[UR4][R4.64], R2 ;  /* 0x0000000204007986 */ /* 0x000fe2000c101b04 */
[----:B------:R-:W-:Y:S05]  /*01e0*/  EXIT ;  /* 0x000000000000794d */ /* 0x000fea0003800000 */
        .type           $_Z17mersen_num_globalPl$__internal_accurate_pow,@function
        .size           $_Z17mersen_num_globalPl$__internal_accurate_pow,(.L_x_11 - $_Z17mersen_num_globalPl$__internal_accurate_pow)
$_Z17mersen_num_globalPl$__internal_accurate_pow:
[----:B------:R-:W0:Y:S01]  /*01f0*/  MUFU.RCP64H R9, 2 ;  /* 0x4000000000097908 */ /* 0x000e220000001800 */
[----:B------:R-:W-:Y:S01]  /*0200*/  IMAD.MOV.U32 R6, RZ, RZ, 0x0 ;  /* 0x00000000ff067424 */ /* 0x000fe200078e00ff */
[----:B------:R-:W-:Y:S01]  /*0210*/  MOV R12, 0x41ad3b5a ;  /* 0x41ad3b5a000c7802 */ /* 0x000fe20000000f00 */
[----:B------:R-:W-:Y:S01]  /*0220*/  IMAD.MOV.U32 R7, RZ, RZ, 0x40000000 ;  /* 0x40000000ff077424 */ /* 0x000fe200078e00ff */
[----:B------:R-:W-:Y:S01]  /*0230*/  UMOV UR6, 0x7d2cafe2 ;  /* 0x7d2cafe200067882 */ /* 0x000fe20000000000 */
[----:B------:R-:W-:Y:S01]  /*0240*/  IMAD.MOV.U32 R8, RZ, RZ, RZ ;  /* 0x000000ffff087224 */ /* 0x000fe200078e00ff */
[----:B------:R-:W-:Y:S01]  /*0250*/  UMOV UR7, 0x3eb0f5ff ;  /* 0x3eb0f5ff00077882 */ /* 0x000fe20000000000 */
[----:B------:R-:W-:Y:S02]  /*0260*/  IMAD.MOV.U32 R13, RZ, RZ, 0x3ed0f5d2 ;  /* 0x3ed0f5d2ff0d7424 */ /* 0x000fe400078e00ff */
[----:B------:R-:W-:-:S05]  /*0270*/  IMAD.SHL.U32 R5, R3, 0x2, RZ ;  /* 0x0000000203057824 */ /* 0x000fca00078e00ff */
[----:B------:R-:W-:Y:S01]  /*0280*/  ISETP.GT.U32.AND P1, PT, R5, -0x2000001, PT ;  /* 0xfdffffff0500780c */ /* 0x000fe20003f24070 */
        /* <DEDUP_REMOVED lines=15> */
[----:B------:R-:W-:-:S05]  /*0380*/  DFMA R18, RZ, -R6, R18 ;  /* 0x80000006ff12722b */ /* 0x000fca0000000012 */
[----:B------:R-:W-:Y:S01]  /*0390*/  DFMA R12, R10, R12, UR6 ;  /* 0x000000060a0c7e2b */ /* 0x000fe2000800000c */
[----:B------:R-:W-:Y:S01]  /*03a0*/  UMOV UR6, 0x258a578b ;  /* 0x258a578b00067882 */ /* 0x000fe20000000000 */
[----:B------:R-:W-:Y:S01]  /*03b0*/  UMOV UR7, 0x3f3c71c7 ;  /* 0x3f3c71c700077882 */ /* 0x000fe20000000000 */
[----:B------:R-:W-:-:S05]  /*03c0*/  DMUL R8, R8, R18 ;  /* 0x0000001208087228 */ /* 0x000fca0000000000 */
[----:B------:R-:W-:Y:S01]  /*03d0*/  DFMA R12, R10, R12, UR6 ;  /* 0x000000060a0c7e2b */ /* 0x000fe2000800000c */
[----:B------:R-:W-:Y:S01]  /*03e0*/  UMOV UR6, 0x9242b910 ;  /* 0x9242b91000067882 */ /* 0x000fe20000000000 */
[----:B------:R-:W-:-:S03]  /*03f0*/  UMOV UR7, 0x3f624924 ;  /* 0x3f62492400077882 */ /* 0x000fc60000000000 */
[----:B------:R-:W-:Y:S02]  /*0400*/  VIADD R23, R9, 0x100000 ;  /* 0x0010000009177836 */ /* 0x000fe40000000000 */
[----:B------:R-:W-:Y:S01]  /*0410*/  IMAD.MOV.U32 R22, RZ, RZ, R8 ;  /* 0x000000ffff167224 */ /* 0x000fe200078e0008 */
[----:B------:R-:W-:Y:S01]  /*0420*/  DFMA R12, R10, R12, UR6 ;  /* 0x000000060a0c7e2b */ /* 0x000fe2000800000c */
[----:B------:R-:W-:Y:S01]  /*0430*/  UMOV UR6, 0x99999dfb ;  /* 0x99999dfb00067882 */ /* 0x000fe20000000000 */
[----:B------:R-:W-:-:S06]  /*0440*/  UMOV UR7, 0x3f899999 ;  /* 0x3f89999900077882 */ /* 0x000fcc0000000000 */
        /* <DEDUP_REMOVED lines=11> */
[C---:B------:R-:W-:Y:S01]  /*0500*/  DFMA R24, R6.reuse, R14, -R10 ;  /* 0x0000000e0618722b */ /* 0x040fe2000000080a */
[----:B------:R-:W-:Y:S01]  /*0510*/  UMOV UR7, 0x3ff00000 ;  /* 0x3ff0000000077882 */ /* 0x000fe20000000000 */
[----:B------:R-:W-:-:S04]  /*0520*/  DFMA R20, R6, R6, -R14 ;  /* 0x000000060614722b */ /* 0x000fc8000000080e */
[----:B------:R-:W-:Y:S02]  /*0530*/  DADD R16, R12, R18 ;  /* 0x000000000c107229 */ /* 0x000fe40000000012 */
[----:B------:R-:W-:Y:S02]  /*0540*/  DFMA R24, R8, R14, R24 ;  /* 0x0000000e0818722b */ /* 0x000fe40000000018 */
[----:B------:R-:W-:-:S04]  /*0550*/  DFMA R20, R6, R22, R20 ;  /* 0x000000160614722b */ /* 0x000fc80000000014 */
[----:B------:R-:W-:Y:S02]  /*0560*/  DMUL R14, R16, R10 ;  /* 0x0000000a100e7228 */ /* 0x000fe40000000000 */
[----:B------:R-:W-:Y:S02]  /*0570*/  DADD R12, R12, -R16 ;  /* 0x000000000c0c7229 */ /* 0x000fe40000000810 */
[----:B------:R-:W-:-:S04]  /*0580*/  DFMA R20, R6, R20, R24 ;  /* 0x000000140614722b */ /* 0x000fc80000000018 */
[----:B------:R-:W-:Y:S02]  /*0590*/  DFMA R22, R16, R10, -R14 ;  /* 0x0000000a1016722b */ /* 0x000fe4000000080e */
[----:B------:R-:W-:-:S06]  /*05a0*/  DADD R12, R18, R12 ;  /* 0x00000000120c7229 */ /* 0x000fcc000000000c */
[----:B------:R-:W-:-:S08]  /*05b0*/  DFMA R20, R16, R20, R22 ;  /* 0x000000141014722b */ /* 0x000fd00000000016 */
[----:B------:R-:W-:-:S08]  /*05c0*/  DFMA R12, R12, R10, R20 ;  /* 0x0000000a0c0c722b */ /* 0x000fd00000000014 */
[----:B------:R-:W-:-:S08]  /*05d0*/  DADD R16, R14, R12 ;  /* 0x000000000e107229 */ /* 0x000fd0000000000c */
[--C-:B------:R-:W-:Y:S02]  /*05e0*/  DADD R10, R6, R16.reuse ;  /* 0x00000000060a7229 */ /* 0x100fe40000000010 */
[----:B------:R-:W-:-:S06]  /*05f0*/  DADD R14, R14, -R16 ;  /* 0x000000000e0e7229 */ /* 0x000fcc0000000810 */
[----:B------:R-:W-:Y:S02]  /*0600*/  DADD R6, R6, -R10 ;  /* 0x0000000006067229 */ /* 0x000fe4000000080a */
[----:B------:R-:W-:-:S06]  /*0610*/  DADD R14, R12, R14 ;  /* 0x000000000c0e7229 */ /* 0x000fcc000000000e */
[----:B------:R-:W-:-:S08]  /*0620*/  DADD R6, R16, R6 ;  /* 0x0000000010067229 */ /* 0x000fd00000000006 */
[----:B------:R-:W-:-:S08]  /*0630*/  DADD R6, R14, R6 ;  /* 0x000000000e067229 */ /* 0x000fd00000000006 */
[----:B------:R-:W-:Y:S01]  /*0640*/  DADD R12, R8, R6 ;  /* 0x00000000080c7229 */ /* 0x000fe20000000006 */
[----:B------:R-:W-:Y:S01]  /*0650*/  MOV R8, 0xfefa39ef ;  /* 0xfefa39ef00087802 */ /* 0x000fe20000000f00 */
[----:B------:R-:W-:Y:S02]  /*0660*/  IMAD.MOV.U32 R9, RZ, RZ, 0x3fe62e42 ;  /* 0x3fe62e42ff097424 */ /* 0x000fe400078e00ff */
[----:B------:R-:W-:Y:S02]  /*0670*/  IMAD.MOV.U32 R6, RZ, RZ, -0x105c611 ;  /* 0xfefa39efff067424 */ /* 0x000fe400078e00ff */
[----:B------:R-:W-:Y:S02]  /*0680*/  IMAD.MOV.U32 R7, RZ, RZ, 0x3fe62e42 ;  /* 0x3fe62e42ff077424 */ /* 0x000fe400078e00ff */
[----:B------:R-:W-:-:S08]  /*0690*/  DADD R14, R10, R12 ;  /* 0x000000000a0e7229 */ /* 0x000fd0000000000c */
[--C-:B------:R-:W-:Y:S02]  /*06a0*/  DFMA R8, R8, UR6, R14.reuse ;  /* 0x0000000608087c2b */ /* 0x100fe4000800000e */
[----:B------:R-:W-:-:S06]  /*06b0*/  DADD R10, R10, -R14 ;  /* 0x000000000a0a7229 */ /* 0x000fcc000000080e */
[----:B------:R-:W-:Y:S02]  /*06c0*/  DFMA R16, -R6, 1, R8 ;  /* 0x3ff000000610782b */ /* 0x000fe40000000108 */
[----:B------:R-:W-:Y:S01]  /*06d0*/  DADD R10, R12, R10 ;  /* 0x000000000c0a7229 */ /* 0x000fe2000000000a */
[----:B------:R-:W-:Y:S01]  /*06e0*/  MOV R12, 0x3b39803f ;  /* 0x3b39803f000c7802 */ /* 0x000fe20000000f00 */
[----:B------:R-:W-:-:S04]  /*06f0*/  IMAD.MOV.U32 R13, RZ, RZ, 0x3c7abc9e ;  /* 0x3c7abc9eff0d7424 */ /* 0x000fc800078e00ff */
[----:B------:R-:W-:Y:S01]  /*0700*/  DADD R16, -R14, R16 ;  /* 0x000000000e107229 */ /* 0x000fe20000000110 */
[----:B------:R-:W-:Y:S01]  /*0710*/  LOP3.LUT R15, R3, 0xff0fffff, RZ, 0xc0, !PT ;  /* 0xff0fffff030f7812 */ /* 0x000fe200078ec0ff */
[----:B------:R-:W-:-:S03]  /*0720*/  IMAD.MOV.U32 R14, RZ, RZ, R2 ;  /* 0x000000ffff0e7224 */ /* 0x000fc600078e0002 */
[----:B------:R-:W-:-:S03]  /*0730*/  SEL R15, R15, R3, P1 ;  /* 0x000000030f0f7207 */ /* 0x000fc60000800000 */
[----:B------:R-:W-:-:S08]  /*0740*/  DADD R10, R10, -R16 ;  /* 0x000000000a0a7229 */ /* 0x000fd00000000810 */
[----:B------:R-:W-:Y:S01]  /*0750*/  DFMA R10, R12, UR6, R10 ;  /* 0x000000060c0a7c2b */ /* 0x000fe2000800000a */
[----:B------:R-:W-:Y:S01]  /*0760*/  UMOV UR6, 0x3b39803f ;  /* 0x3b39803f00067882 */ /* 0x000fe20000000000 */
[----:B------:R-:W-:-:S06]  /*0770*/  UMOV UR7, 0x3c7abc9e ;  /* 0x3c7abc9e00077882 */ /* 0x000fcc0000000000 */
[----:B------:R-:W-:-:S08]  /*0780*/  DADD R12, R8, R10 ;  /* 0x00000000080c7229 */ /* 0x000fd0000000000a */
[----:B------:R-:W-:Y:S02]  /*0790*/  DADD R8, R8, -R12 ;  /* 0x0000000008087229 */ /* 0x000fe4000000080c */
[----:B------:R-:W-:-:S06]  /*07a0*/  DMUL R2, R12, R14 ;  /* 0x0000000e0c027228 */ /* 0x000fcc0000000000 */
[----:B------:R-:W-:Y:S02]  /*07b0*/  DADD R8, R10, R8 ;  /* 0x000000000a087229 */ /* 0x000fe40000000008 */
[----:B------:R-:W-:Y:S01]  /*07c0*/  DFMA R12, R12, R14, -R2 ;  /* 0x0000000e0c0c722b */ /* 0x000fe20000000802 */
[----:B------:R-:W-:Y:S01]  /*07d0*/  MOV R10, 0x652b82fe ;  /* 0x652b82fe000a7802 */ /* 0x000fe20000000f00 */
[----:B------:R-:W-:-:S06]  /*07e0*/  IMAD.MOV.U32 R11, RZ, RZ, 0x3ff71547 ;  /* 0x3ff71547ff0b7424 */ /* 0x000fcc00078e00ff */
[----:B------:R-:W-:-:S08]  /*07f0*/  DFMA R12, R8, R14, R12 ;  /* 0x0000000e080c722b */ /* 0x000fd0000000000c */
        /* <DEDUP_REMOVED lines=9> */
[----:B------:R-:W-:Y:S01]  /*0890*/  IMAD.MOV.U32 R14, RZ, RZ, -0x35dec16 ;  /* 0xfca213eaff0e7424 */ /* 0x000fe200078e00ff */
[----:B------:R-:W-:Y:S01]  /*08a0*/  MOV R15, 0x3e928af3 ;  /* 0x3e928af3000f7802 */ /* 0x000fe20000000f00 */
        /* <DEDUP_REMOVED lines=43> */
.L_x_8:
[----:B------:R-:W-:Y:S02]  /*0b60*/  DFMA R2, R2, R6, R6 ;  /* 0x000000060202722b */ /* 0x000fe40000000006 */
[----:B------:R-:W-:-:S08]  /*0b70*/  DSETP.NEU.AND P1, PT, |R6|, +INF , PT ;  /* 0x7ff000000600742a */ /* 0x000fd00003f2d200 */
[----:B------:R-:W-:Y:S02]  /*0b80*/  FSEL R5, R6, R2, !P1 ;  /* 0x0000000206057208 */ /* 0x000fe40004800000 */
[----:B------:R-:W-:Y:S01]  /*0b90*/  FSEL R6, R7, R3, !P1 ;  /* 0x0000000307067208 */ /* 0x000fe20004800000 */
[----:B------:R-:W-:Y:S01]  /*0ba0*/  IMAD.MOV.U32 R3, RZ, RZ, 0x0 ;  /* 0x00000000ff037424 */ /* 0x000fe200078e00ff */
[----:B------:R-:W-:-:S04]  /*0bb0*/  MOV R2, R0 ;  /* 0x0000000000027202 */ /* 0x000fc80000000f00 */
[----:B------:R-:W-:Y:S05]  /*0bc0*/  RET.REL.NODEC R2 `(_Z17mersen_num_globalPl) ;  /* 0xfffffff4020c7950 */ /* 0x000fea0003c3ffff */
.L_x_9:
        /* <DEDUP_REMOVED lines=11> */
.L_x_11:


//--------------------- .nv.shared._Z17mersen_num_sharedPl --------------------------
	.section	.nv.shared._Z17mersen_num_sharedPl,"aw",@nobits
	.sectionflags	@""
	.align	4
.nv.shared._Z17mersen_num_sharedPl:
	.zero		1148


//--------------------- .nv.shared.reserved.0     --------------------------
	.section	.nv.shared.reserved.0,"aw",@nobits
	.weak		__nv_reservedSMEM_offset_0_alias
	.size		__nv_reservedSMEM_offset_0_alias, 0, 64
	.other		__nv_reservedSMEM_offset_0_alias,@"STO_CUDA_RESERVED_SHARED STV_DEFAULT"
__nv_reservedSMEM_offset_0_alias:
	.zero		0
	.zero		64


//--------------------- .nv.constant0._Z17mersen_num_sharedPl --------------------------
	.section	.nv.constant0._Z17mersen_num_sharedPl,"a",@progbits
	.sectionflags	@""
	.align	4
.nv.constant0._Z17mersen_num_sharedPl:
	.zero		904


//--------------------- .nv.constant0._Z17mersen_num_globalPl --------------------------
	.section	.nv.constant0._Z17mersen_num_globalPl,"a",@progbits
	.sectionflags	@""
	.align	4
.nv.constant0._Z17mersen_num_globalPl:
	.zero		904


//--------------------- SYMBOLS --------------------------

	.type		.nv.reservedSmem.offset0,@object
	.size		.nv.reservedSmem.offset0,0x4
	.type		.nv.reservedSmem.cap,@object
	.size		.nv.reservedSmem.cap,0x4
